	.headerflags	@"EF_CUDA_TEXMODE_UNIFIED EF_CUDA_64BIT_ADDRESS EF_CUDA_ACCELERATORS EF_CUDA_SM90 EF_CUDA_VIRTUAL_SM(EF_CUDA_SM90)"
	.elftype	@"ET_EXEC"


//--------------------- .nv.info                  --------------------------
	.section	.nv.info,"",@"SHT_CUDA_INFO"
	.align	4


	//----- nvinfo : EIATTR_REGCOUNT
	.align		4
        /*0000*/ 	.byte	0x04, 0x2f
        /*0002*/ 	.short	(.L_3 - .L_2)
	.align		4
.L_2:
        /*0004*/ 	.word	index@(triton_poi_fused__native_batch_norm_legit_no_training_silu_41)
        /*0008*/ 	.word	0x00000011


	//----- nvinfo : EIATTR_MIN_STACK_SIZE
	.align		4
.L_3:
        /*000c*/ 	.byte	0x04, 0x12
        /*000e*/ 	.short	(.L_5 - .L_4)
	.align		4
.L_4:
        /*0010*/ 	.word	index@(triton_poi_fused__native_batch_norm_legit_no_training_silu_41)
        /*0014*/ 	.word	0x00000000


	//----- nvinfo : EIATTR_FRAME_SIZE
	.align		4
.L_5:
        /*0018*/ 	.byte	0x04, 0x11
        /*001a*/ 	.short	(.L_7 - .L_6)
	.align		4
.L_6:
        /*001c*/ 	.word	index@(triton_poi_fused__native_batch_norm_legit_no_training_silu_41)
        /*0020*/ 	.word	0x00000000


	//----- nvinfo : EIATTR_MIN_STACK_SIZE
	.align		4
.L_7:
        /*0024*/ 	.byte	0x04, 0x12
        /*0026*/ 	.short	(.L_9 - .L_8)
	.align		4
.L_8:
        /*0028*/ 	.word	index@(triton_poi_fused__native_batch_norm_legit_no_training_silu_41)
        /*002c*/ 	.word	0x00000000
.L_9:


//--------------------- .nv.info.triton_poi_fused__native_batch_norm_legit_no_training_silu_41 --------------------------
	.section	.nv.info.triton_poi_fused__native_batch_norm_legit_no_training_silu_41,"",@"SHT_CUDA_INFO"
	.sectionflags	@""
	.align	4


	//----- nvinfo : EIATTR_CUDA_API_VERSION
	.align		4
        /*0000*/ 	.byte	0x04, 0x37
        /*0002*/ 	.short	(.L_11 - .L_10)
.L_10:
        /*0004*/ 	.word	0x0000007c


	//----- nvinfo : EIATTR_KPARAM_INFO
	.align		4
.L_11:
        /*0008*/ 	.byte	0x04, 0x17
        /*000a*/ 	.short	(.L_13 - .L_12)
.L_12:
        /*000c*/ 	.word	0x00000000
        /*0010*/ 	.short	0x0006
        /*0012*/ 	.short	0x0030
        /*0014*/ 	.byte	0x00, 0xf0, 0x11, 0x00


	//----- nvinfo : EIATTR_KPARAM_INFO
	.align		4
.L_13:
        /*0018*/ 	.byte	0x04, 0x17
        /*001a*/ 	.short	(.L_15 - .L_14)
.L_14:
        /*001c*/ 	.word	0x00000000
        /*0020*/ 	.short	0x0005
        /*0022*/ 	.short	0x0028
        /*0024*/ 	.byte	0x00, 0xf4, 0x21, 0x00


	//----- nvinfo : EIATTR_KPARAM_INFO
	.align		4
.L_15:
        /*0028*/ 	.byte	0x04, 0x17
        /*002a*/ 	.short	(.L_17 - .L_16)
.L_16:
        /*002c*/ 	.word	0x00000000
        /*0030*/ 	.short	0x0004
        /*0032*/ 	.short	0x0020
        /*0034*/ 	.byte	0x00, 0xf4, 0x21, 0x00


	//----- nvinfo : EIATTR_KPARAM_INFO
	.align		4
.L_17:
        /*0038*/ 	.byte	0x04, 0x17
        /*003a*/ 	.short	(.L_19 - .L_18)
.L_18:
        /*003c*/ 	.word	0x00000000
        /*0040*/ 	.short	0x0003
        /*0042*/ 	.short	0x0018
        /*0044*/ 	.byte	0x00, 0xf4, 0x21, 0x00


	//----- nvinfo : EIATTR_KPARAM_INFO
	.align		4
.L_19:
        /*0048*/ 	.byte	0x04, 0x17
        /*004a*/ 	.short	(.L_21 - .L_20)
.L_20:
        /*004c*/ 	.word	0x00000000
        /*0050*/ 	.short	0x0002
        /*0052*/ 	.short	0x0010
        /*0054*/ 	.byte	0x00, 0xf4, 0x21, 0x00


	//----- nvinfo : EIATTR_KPARAM_INFO
	.align		4
.L_21:
        /*0058*/ 	.byte	0x04, 0x17
        /*005a*/ 	.short	(.L_23 - .L_22)
.L_22:
        /*005c*/ 	.word	0x00000000
        /*0060*/ 	.short	0x0001
        /*0062*/ 	.short	0x0008
        /*0064*/ 	.byte	0x00, 0xf4, 0x21, 0x00


	//----- nvinfo : EIATTR_KPARAM_INFO
	.align		4
.L_23:
        /*0068*/ 	.byte	0x04, 0x17
        /*006a*/ 	.short	(.L_25 - .L_24)
.L_24:
        /*006c*/ 	.word	0x00000000
        /*0070*/ 	.short	0x0000
        /*0072*/ 	.short	0x0000
        /*0074*/ 	.byte	0x00, 0xf4, 0x21, 0x00


	//----- nvinfo : EIATTR_SPARSE_MMA_MASK
	.align		4
.L_25:
        /*0078*/ 	.byte	0x03, 0x50
        /*007a*/ 	.short	0x0000


	//----- nvinfo : EIATTR_MAXREG_COUNT
	.align		4
        /*007c*/ 	.byte	0x03, 0x1b
        /*007e*/ 	.short	0x00ff


	//----- nvinfo : EIATTR_EXIT_INSTR_OFFSETS
	.align		4
        /*0080*/ 	.byte	0x04, 0x1c
        /*0082*/ 	.short	(.L_27 - .L_26)


	//   ....[0]....
.L_26:
        /*0084*/ 	.word	0x00000530


	//----- nvinfo : EIATTR_REQNTID
	.align		4
.L_27:
        /*0088*/ 	.byte	0x04, 0x10
        /*008a*/ 	.short	(.L_29 - .L_28)
.L_28:
        /*008c*/ 	.word	0x00000080
        /*0090*/ 	.word	0x00000001
        /*0094*/ 	.word	0x00000001


	//----- nvinfo : EIATTR_CBANK_PARAM_SIZE
	.align		4
.L_29:
        /*0098*/ 	.byte	0x03, 0x19
        /*009a*/ 	.short	0x0034


	//----- nvinfo : EIATTR_PARAM_CBANK
	.align		4
        /*009c*/ 	.byte	0x04, 0x0a
        /*009e*/ 	.short	(.L_31 - .L_30)
	.align		4
.L_30:
        /*00a0*/ 	.word	index@(.nv.constant0.triton_poi_fused__native_batch_norm_legit_no_training_silu_41)
        /*00a4*/ 	.short	0x0210
        /*00a6*/ 	.short	0x0034


	//----- nvinfo : EIATTR_SW_WAR
	.align		4
.L_31:
        /*00a8*/ 	.byte	0x04, 0x36
        /*00aa*/ 	.short	(.L_33 - .L_32)
.L_32:
        /*00ac*/ 	.word	0x00000008
.L_33:


//--------------------- .nv.callgraph             --------------------------
	.section	.nv.callgraph,"",@"SHT_CUDA_CALLGRAPH"
	.align	4
	.sectionentsize	8
	.align		4
        /*0000*/ 	.word	0x00000000
	.align		4
        /*0004*/ 	.word	0xffffffff
	.align		4
        /*0008*/ 	.word	0x00000000
	.align		4
        /*000c*/ 	.word	0xfffffffe
	.align		4
        /*0010*/ 	.word	0x00000000
	.align		4
        /*0014*/ 	.word	0xfffffffd
	.align		4
        /*0018*/ 	.word	0x00000000
	.align		4
        /*001c*/ 	.word	0xfffffffc


//--------------------- .nv.constant4             --------------------------
	.section	.nv.constant4,"a",@progbits
	.align	8
	.align		8
.nv.constant4:
        /*0000*/ 	.dword	_$_str
	.align		8
        /*0008*/ 	.dword	_$_str_$_2


//--------------------- .text.triton_poi_fused__native_batch_norm_legit_no_training_silu_41 --------------------------
	.section	.text.triton_poi_fused__native_batch_norm_legit_no_training_silu_41,"ax",@progbits
	.align	128
        .global         triton_poi_fused__native_batch_norm_legit_no_training_silu_41
        .type           triton_poi_fused__native_batch_norm_legit_no_training_silu_41,@function
        .size           triton_poi_fused__native_batch_norm_legit_no_training_silu_41,(.L_x_1 - triton_poi_fused__native_batch_norm_legit_no_training_silu_41)
        .other          triton_poi_fused__native_batch_norm_legit_no_training_silu_41,@"STO_CUDA_ENTRY STV_DEFAULT"
triton_poi_fused__native_batch_norm_legit_no_training_silu_41:
.text.triton_poi_fused__native_batch_norm_legit_no_training_silu_41:
[----:B------:R-:W-:Y:S01]  /*0000*/  LDC R1, c[0x0][0x28] ;  /* 0x00000a00ff017b82 */ /* 0x000fe20000000800 */
[----:B------:R-:W1:Y:S07]  /*0010*/  S2R R0, SR_TID.X ;  /* 0x0000000000007919 */ /* 0x000e6e0000002100 */
[----:B------:R-:W2:Y:S01]  /*0020*/  LDC.64 R2, c[0x0][0x228] ;  /* 0x00008a00ff027b82 */ /* 0x000ea20000000a00 */
[----:B------:R-:W-:Y:S01]  /*0030*/  ULDC.64 UR4, c[0x0][0x208] ;  /* 0x0000820000047ab9 */ /* 0x000fe20000000a00 */
[----:B------:R-:W3:Y:S06]  /*0040*/  S2R R7, SR_CTAID.X ;  /* 0x0000000000077919 */ /* 0x000eec0000002500 */
[----:B------:R-:W4:Y:S08]  /*0050*/  LDC.64 R8, c[0x0][0x230] ;  /* 0x00008c00ff087b82 */ /* 0x000f300000000a00 */
[----:B------:R-:W5:Y:S01]  /*0060*/  LDC.64 R10, c[0x0][0x238] ;  /* 0x00008e00ff0a7b82 */ /* 0x000f620000000a00 */
[----:B-1----:R-:W-:-:S02]  /*0070*/  SHF.L.U32 R0, R0, 0x1, RZ ;  /* 0x0000000100007819 */ /* 0x002fc400000006ff */
[----:B---3--:R-:W-:Y:S02]  /*0080*/  SHF.R.S32.HI R5, RZ, 0x17, R7 ;  /* 0x00000017ff057819 */ /* 0x008fe40000011407 */
[----:B------:R-:W-:Y:S02]  /*0090*/  LOP3.LUT R0, R0, 0xfe, RZ, 0xc0, !PT ;  /* 0x000000fe00007812 */ /* 0x000fe400078ec0ff */
[----:B------:R-:W-:Y:S02]  /*00a0*/  SGXT R5, R5, 0x1 ;  /* 0x000000010505781a */ /* 0x000fe40000000200 */
[----:B------:R-:W-:Y:S02]  /*00b0*/  LEA R0, R7, R0, 0x8 ;  /* 0x0000000007007211 */ /* 0x000fe400078e40ff */
[----:B------:R-:W1:Y:S02]  /*00c0*/  LDC.64 R6, c[0x0][0x220] ;  /* 0x00008800ff067b82 */ /* 0x000e640000000a00 */
[----:B------:R-:W-:-:S04]  /*00d0*/  LEA.HI R5, R5, R0, RZ, 0xa ;  /* 0x0000000005057211 */ /* 0x000fc800078f50ff */
[----:B------:R-:W-:-:S04]  /*00e0*/  LOP3.LUT R5, R5, 0xfffffc00, RZ, 0xc0, !PT ;  /* 0xfffffc0005057812 */ /* 0x000fc800078ec0ff */
[----:B------:R-:W-:Y:S02]  /*00f0*/  IADD3 R13, R0, -R5, RZ ;  /* 0x80000005000d7210 */ /* 0x000fe40007ffe0ff */
[----:B------:R-:W3:Y:S03]  /*0100*/  LDC.64 R4, c[0x0][0x218] ;  /* 0x00008600ff047b82 */ /* 0x000ee60000000a00 */
[----:B--2---:R-:W-:-:S06]  /*0110*/  IMAD.WIDE R2, R13, 0x4, R2 ;  /* 0x000000040d027825 */ /* 0x004fcc00078e0202 */
[----:B------:R-:W2:Y:S01]  /*0120*/  LDG.E.EL.64 R2, desc[UR4][R2.64] ;  /* 0x0000000402027981 */ /* 0x000ea2000c2e1b00 */
[----:B-1----:R-:W-:-:S04]  /*0130*/  IMAD.WIDE R6, R13, 0x4, R6 ;  /* 0x000000040d067825 */ /* 0x002fc800078e0206 */
[C---:B----4-:R-:W-:Y:S02]  /*0140*/  IMAD.WIDE R8, R13.reuse, 0x4, R8 ;  /* 0x000000040d087825 */ /* 0x050fe400078e0208 */
[----:B------:R-:W4:Y:S02]  /*0150*/  LDG.E.EL.64 R6, desc[UR4][R6.64] ;  /* 0x0000000406067981 */ /* 0x000f24000c2e1b00 */
[----:B-----5:R-:W-:Y:S02]  /*0160*/  IMAD.WIDE R10, R13, 0x4, R10 ;  /* 0x000000040d0a7825 */ /* 0x020fe400078e020a */
[----:B------:R-:W5:Y:S02]  /*0170*/  LDG.E.EL.64 R8, desc[UR4][R8.64] ;  /* 0x0000000408087981 */ /* 0x000f64000c2e1b00 */
[----:B---3--:R-:W-:Y:S02]  /*0180*/  IMAD.WIDE R4, R0, 0x4, R4 ;  /* 0x0000000400047825 */ /* 0x008fe400078e0204 */
[----:B------:R-:W5:Y:S04]  /*0190*/  LDG.E.EL.64 R10, desc[UR4][R10.64] ;  /* 0x000000040a0a7981 */ /* 0x000f68000c2e1b00 */
[----:B------:R-:W4:Y:S01]  /*01a0*/  LDG.E.64 R4, desc[UR4][R4.64] ;  /* 0x0000000404047981 */ /* 0x000f22000c1e1b00 */
[----:B--2---:R-:W-:Y:S01]  /*01b0*/  FADD R2, R2, 0.0010000000474974513054 ;  /* 0x3a83126f02027421 */ /* 0x004fe20000000000 */
[----:B------:R-:W-:-:S03]  /*01c0*/  FADD R3, R3, 0.0010000000474974513054 ;  /* 0x3a83126f03037421 */ /* 0x000fc60000000000 */
[----:B------:R-:W1:Y:S08]  /*01d0*/  MUFU.SQRT R12, R2 ;  /* 0x00000002000c7308 */ /* 0x000e700000002000 */
[----:B------:R-:W2:Y:S01]  /*01e0*/  MUFU.SQRT R13, R3 ;  /* 0x00000003000d7308 */ /* 0x000ea20000002000 */
[C---:B-1----:R-:W-:Y:S02]  /*01f0*/  FSETP.GT.AND P0, PT, R12.reuse, 8.50705917302346158658e+37, PT ;  /* 0x7e8000000c00780b */ /* 0x042fe40003f04000 */
[----:B------:R-:W-:-:S02]  /*0200*/  FSETP.GEU.AND P2, PT, R12, 1.175494350822287508e-38, PT ;  /* 0x008000000c00780b */ /* 0x000fc40003f4e000 */
[C---:B--2---:R-:W-:Y:S02]  /*0210*/  FSETP.GT.AND P1, PT, R13.reuse, 8.50705917302346158658e+37, PT ;  /* 0x7e8000000d00780b */ /* 0x044fe40003f24000 */
[----:B------:R-:W-:-:S07]  /*0220*/  FSETP.GEU.AND P3, PT, R13, 1.175494350822287508e-38, PT ;  /* 0x008000000d00780b */ /* 0x000fce0003f6e000 */
[----:B------:R-:W-:Y:S01]  /*0230*/  @P0 FMUL R12, R12, 0.25 ;  /* 0x3e8000000c0c0820 */ /* 0x000fe20000400000 */
[----:B------:R-:W-:-:S03]  /*0240*/  HFMA2.MMA R2, -RZ, RZ, 1.625, 0 ;  /* 0x3e800000ff027435 */ /* 0x000fc600000001ff */
[----:B------:R-:W-:Y:S01]  /*0250*/  @!P2 FMUL R12, R12, 16777216 ;  /* 0x4b8000000c0ca820 */ /* 0x000fe20000400000 */
[----:B------:R-:W-:-:S05]  /*0260*/  @P1 FMUL R13, R13, 0.25 ;  /* 0x3e8000000d0d1820 */ /* 0x000fca0000400000 */
[----:B------:R-:W1:Y:S01]  /*0270*/  MUFU.RCP R12, R12 ;  /* 0x0000000c000c7308 */ /* 0x000e620000001000 */
[----:B------:R-:W-:Y:S01]  /*0280*/  @!P3 FMUL R13, R13, 16777216 ;  /* 0x4b8000000d0db820 */ /* 0x000fe20000400000 */
[----:B------:R-:W-:-:S06]  /*0290*/  FSEL R3, R2, 1, P0 ;  /* 0x3f80000002037808 */ /* 0x000fcc0000000000 */
[----:B------:R-:W2:Y:S01]  /*02a0*/  MUFU.RCP R13, R13 ;  /* 0x0000000d000d7308 */ /* 0x000ea20000001000 */
[----:B------:R-:W-:Y:S01]  /*02b0*/  @!P2 FMUL R3, R3, 16777216 ;  /* 0x4b8000000303a820 */ /* 0x000fe20000400000 */
[----:B------:R-:W-:Y:S01]  /*02c0*/  FSEL R14, R2, 1, P1 ;  /* 0x3f800000020e7808 */ /* 0x000fe20000800000 */
[----:B----4-:R-:W-:Y:S02]  /*02d0*/  FADD R4, R4, -R6 ;  /* 0x8000000604047221 */ /* 0x010fe40000000000 */
[----:B-1----:R-:W-:Y:S02]  /*02e0*/  FMUL R3, R12, R3 ;  /* 0x000000030c037220 */ /* 0x002fe40000400000 */
[----:B------:R-:W-:Y:S01]  /*02f0*/  @!P3 FMUL R14, R14, 16777216 ;  /* 0x4b8000000e0eb820 */ /* 0x000fe20000400000 */
[----:B------:R-:W-:Y:S01]  /*0300*/  FADD R5, R5, -R7 ;  /* 0x8000000705057221 */ /* 0x000fe20000000000 */
[----:B------:R-:W-:Y:S02]  /*0310*/  FMUL R3, R4, R3 ;  /* 0x0000000304037220 */ /* 0x000fe40000400000 */
[----:B--2---:R-:W-:-:S02]  /*0320*/  FMUL R14, R13, R14 ;  /* 0x0000000e0d0e7220 */ /* 0x004fc40000400000 */
[----:B-----5:R-:W-:Y:S02]  /*0330*/  FFMA R8, R8, R3, R10 ;  /* 0x0000000308087223 */ /* 0x020fe4000000000a */
[----:B------:R-:W-:Y:S02]  /*0340*/  FMUL R14, R5, R14 ;  /* 0x0000000e050e7220 */ /* 0x000fe40000400000 */
[----:B------:R-:W-:Y:S02]  /*0350*/  FADD R3, RZ, -R8 ;  /* 0x80000008ff037221 */ /* 0x000fe40000000000 */
[----:B------:R-:W-:Y:S02]  /*0360*/  FFMA R9, R9, R14, R11 ;  /* 0x0000000e09097223 */ /* 0x000fe4000000000b */
[----:B------:R-:W-:Y:S02]  /*0370*/  FMUL R4, R3, 1.4426950216293334961 ;  /* 0x3fb8aa3b03047820 */ /* 0x000fe40000400000 */
[----:B------:R-:W-:-:S04]  /*0380*/  FADD R3, RZ, -R9 ;  /* 0x80000009ff037221 */ /* 0x000fc80000000000 */
[----:B------:R-:W-:Y:S01]  /*0390*/  FMUL R6, R3, 1.4426950216293334961 ;  /* 0x3fb8aa3b03067820 */ /* 0x000fe20000400000 */
[----:B------:R-:W-:-:S04]  /*03a0*/  FSETP.GEU.AND P0, PT, R4, -126, PT ;  /* 0xc2fc00000400780b */ /* 0x000fc80003f0e000 */
[----:B------:R-:W-:-:S09]  /*03b0*/  FSETP.GEU.AND P1, PT, R6, -126, PT ;  /* 0xc2fc00000600780b */ /* 0x000fd20003f2e000 */
[----:B------:R-:W-:-:S04]  /*03c0*/  @!P0 FMUL R4, R4, 0.5 ;  /* 0x3f00000004048820 */ /* 0x000fc80000400000 */
[----:B------:R-:W-:Y:S01]  /*03d0*/  @!P1 FMUL R6, R6, 0.5 ;  /* 0x3f00000006069820 */ /* 0x000fe20000400000 */
[----:B------:R-:W1:Y:S08]  /*03e0*/  MUFU.EX2 R3, R4 ;  /* 0x0000000400037308 */ /* 0x000e700000000800 */
[----:B------:R-:W2:Y:S01]  /*03f0*/  MUFU.EX2 R5, R6 ;  /* 0x0000000600057308 */ /* 0x000ea20000000800 */
[----:B-1----:R-:W-:-:S04]  /*0400*/  @!P0 FMUL R3, R3, R3 ;  /* 0x0000000303038220 */ /* 0x002fc80000400000 */
[----:B------:R-:W-:Y:S01]  /*0410*/  FADD R7, R3, 1 ;  /* 0x3f80000003077421 */ /* 0x000fe20000000000 */
[----:B--2---:R-:W-:-:S04]  /*0420*/  @!P1 FMUL R5, R5, R5 ;  /* 0x0000000505059220 */ /* 0x004fc80000400000 */
[----:B------:R-:W-:Y:S01]  /*0430*/  FADD R10, R5, 1 ;  /* 0x3f800000050a7421 */ /* 0x000fe20000000000 */
[----:B------:R-:W-:Y:S01]  /*0440*/  FSETP.GT.AND P0, PT, R7, 8.50705917302346158658e+37, PT ;  /* 0x7e8000000700780b */ /* 0x000fe20003f04000 */
[----:B------:R-:W1:Y:S03]  /*0450*/  LDC.64 R4, c[0x0][0x210] ;  /* 0x00008400ff047b82 */ /* 0x000e660000000a00 */
[----:B------:R-:W-:-:S09]  /*0460*/  FSETP.GT.AND P1, PT, R10, 8.50705917302346158658e+37, PT ;  /* 0x7e8000000a00780b */ /* 0x000fd20003f24000 */
[----:B------:R-:W-:-:S04]  /*0470*/  @P0 FMUL R7, R7, 0.25 ;  /* 0x3e80000007070820 */ /* 0x000fc80000400000 */
[----:B------:R-:W-:Y:S02]  /*0480*/  @P1 FMUL R10, R10, 0.25 ;  /* 0x3e8000000a0a1820 */ /* 0x000fe40000400000 */
[----:B------:R-:W2:Y:S08]  /*0490*/  MUFU.RCP R7, R7 ;  /* 0x0000000700077308 */ /* 0x000eb00000001000 */
[----:B------:R-:W3:Y:S01]  /*04a0*/  MUFU.RCP R10, R10 ;  /* 0x0000000a000a7308 */ /* 0x000ee20000001000 */
[----:B------:R-:W-:-:S02]  /*04b0*/  FSEL R6, R2, 1, P0 ;  /* 0x3f80000002067808 */ /* 0x000fc40000000000 */
[----:B------:R-:W-:-:S03]  /*04c0*/  FSEL R3, R2, 1, P1 ;  /* 0x3f80000002037808 */ /* 0x000fc60000800000 */
[----:B--2---:R-:W-:-:S04]  /*04d0*/  FMUL R11, R7, R6 ;  /* 0x00000006070b7220 */ /* 0x004fc80000400000 */
[----:B------:R-:W-:Y:S01]  /*04e0*/  FMUL R8, R8, R11 ;  /* 0x0000000b08087220 */ /* 0x000fe20000400000 */
[----:B---3--:R-:W-:Y:S01]  /*04f0*/  FMUL R6, R10, R3 ;  /* 0x000000030a067220 */ /* 0x008fe20000400000 */
[----:B-1----:R-:W-:-:S04]  /*0500*/  IMAD.WIDE R2, R0, 0x4, R4 ;  /* 0x0000000400027825 */ /* 0x002fc800078e0204 */
[----:B------:R-:W-:-:S05]  /*0510*/  FMUL R9, R9, R6 ;  /* 0x0000000609097220 */ /* 0x000fca0000400000 */
[----:B------:R-:W-:Y:S01]  /*0520*/  STG.E.64 desc[UR4][R2.64], R8 ;  /* 0x0000000802007986 */ /* 0x000fe2000c101b04 */
[----:B------:R-:W-:Y:S05]  /*0530*/  EXIT ;  /* 0x000000000000794d */ /* 0x000fea0003800000 */
.L_x_0:
[----:B------:R-:W-:-:S00]  /*0540*/  BRA `(.L_x_0) ;  /* 0xfffffffc00fc7947 */ /* 0x000fc0000383ffff */
[----:B------:R-:W-:-:S00]  /*0550*/  NOP ;  /* 0x0000000000007918 */ /* 0x000fc00000000000 */
        /* <DEDUP_REMOVED lines=10> */
.L_x_1:


//--------------------- .nv.global.init           --------------------------
	.section	.nv.global.init,"aw",@progbits
.nv.global.init:
	.type		_$_str,@object
	.size		_$_str,(_$_str_$_2 - _$_str)
_$_str:
        /*0000*/ 	.byte	0x5f, 0x5f, 0x43, 0x55, 0x44, 0x41, 0x5f, 0x46, 0x54, 0x5a, 0x00
	.type		_$_str_$_2,@object
	.size		_$_str_$_2,(.L_1 - _$_str_$_2)
_$_str_$_2:
        /*000b*/ 	.byte	0x5f, 0x5f, 0x43, 0x55, 0x44, 0x41, 0x5f, 0x50, 0x52, 0x45, 0x43, 0x5f, 0x53, 0x51, 0x52, 0x54
        /*001b*/ 	.byte	0x00
.L_1:


//--------------------- .nv.constant0.triton_poi_fused__native_batch_norm_legit_no_training_silu_41 --------------------------
	.section	.nv.constant0.triton_poi_fused__native_batch_norm_legit_no_training_silu_41,"a",@progbits
	.sectionflags	@""
	.align	4
.nv.constant0.triton_poi_fused__native_batch_norm_legit_no_training_silu_41:
	.zero		580
